	.headerflags	@"EF_CUDA_TEXMODE_UNIFIED EF_CUDA_64BIT_ADDRESS EF_CUDA_ACCELERATORS EF_CUDA_SM90 EF_CUDA_VIRTUAL_SM(EF_CUDA_SM90)"
	.elftype	@"ET_EXEC"


//--------------------- .nv.info                  --------------------------
	.section	.nv.info,"",@"SHT_CUDA_INFO"
	.align	4


	//----- nvinfo : EIATTR_REGCOUNT
	.align		4
        /*0000*/ 	.byte	0x04, 0x2f
        /*0002*/ 	.short	(.L_1 - .L_0)
	.align		4
.L_0:
        /*0004*/ 	.word	index@(triton_poi_fused_2)
        /*0008*/ 	.word	0x00000020


	//----- nvinfo : EIATTR_MIN_STACK_SIZE
	.align		4
.L_1:
        /*000c*/ 	.byte	0x04, 0x12
        /*000e*/ 	.short	(.L_3 - .L_2)
	.align		4
.L_2:
        /*0010*/ 	.word	index@(triton_poi_fused_2)
        /*0014*/ 	.word	0x00000000


	//----- nvinfo : EIATTR_FRAME_SIZE
	.align		4
.L_3:
        /*0018*/ 	.byte	0x04, 0x11
        /*001a*/ 	.short	(.L_5 - .L_4)
	.align		4
.L_4:
        /*001c*/ 	.word	index@(triton_poi_fused_2)
        /*0020*/ 	.word	0x00000000


	//----- nvinfo : EIATTR_MIN_STACK_SIZE
	.align		4
.L_5:
        /*0024*/ 	.byte	0x04, 0x12
        /*0026*/ 	.short	(.L_7 - .L_6)
	.align		4
.L_6:
        /*0028*/ 	.word	index@(triton_poi_fused_2)
        /*002c*/ 	.word	0x00000000
.L_7:


//--------------------- .nv.info.triton_poi_fused_2 --------------------------
	.section	.nv.info.triton_poi_fused_2,"",@"SHT_CUDA_INFO"
	.sectionflags	@""
	.align	4


	//----- nvinfo : EIATTR_CUDA_API_VERSION
	.align		4
        /*0000*/ 	.byte	0x04, 0x37
        /*0002*/ 	.short	(.L_9 - .L_8)
.L_8:
        /*0004*/ 	.word	0x0000007c


	//----- nvinfo : EIATTR_KPARAM_INFO
	.align		4
.L_9:
        /*0008*/ 	.byte	0x04, 0x17
        /*000a*/ 	.short	(.L_11 - .L_10)
.L_10:
        /*000c*/ 	.word	0x00000000
        /*0010*/ 	.short	0x0003
        /*0012*/ 	.short	0x0014
        /*0014*/ 	.byte	0x00, 0xf0, 0x11, 0x00


	//----- nvinfo : EIATTR_KPARAM_INFO
	.align		4
.L_11:
        /*0018*/ 	.byte	0x04, 0x17
        /*001a*/ 	.short	(.L_13 - .L_12)
.L_12:
        /*001c*/ 	.word	0x00000000
        /*0020*/ 	.short	0x0002
        /*0022*/ 	.short	0x0010
        /*0024*/ 	.byte	0x00, 0xf0, 0x11, 0x00


	//----- nvinfo : EIATTR_KPARAM_INFO
	.align		4
.L_13:
        /*0028*/ 	.byte	0x04, 0x17
        /*002a*/ 	.short	(.L_15 - .L_14)
.L_14:
        /*002c*/ 	.word	0x00000000
        /*0030*/ 	.short	0x0001
        /*0032*/ 	.short	0x0008
        /*0034*/ 	.byte	0x00, 0xf4, 0x21, 0x00


	//----- nvinfo : EIATTR_KPARAM_INFO
	.align		4
.L_15:
        /*0038*/ 	.byte	0x04, 0x17
        /*003a*/ 	.short	(.L_17 - .L_16)
.L_16:
        /*003c*/ 	.word	0x00000000
        /*0040*/ 	.short	0x0000
        /*0042*/ 	.short	0x0000
        /*0044*/ 	.byte	0x00, 0xf4, 0x21, 0x00


	//----- nvinfo : EIATTR_SPARSE_MMA_MASK
	.align		4
.L_17:
        /*0048*/ 	.byte	0x03, 0x50
        /*004a*/ 	.short	0x0000


	//----- nvinfo : EIATTR_MAXREG_COUNT
	.align		4
        /*004c*/ 	.byte	0x03, 0x1b
        /*004e*/ 	.short	0x00ff


	//----- nvinfo : EIATTR_EXIT_INSTR_OFFSETS
	.align		4
        /*0050*/ 	.byte	0x04, 0x1c
        /*0052*/ 	.short	(.L_19 - .L_18)


	//   ....[0]....
.L_18:
        /*0054*/ 	.word	0x000005e0


	//   ....[1]....
        /*0058*/ 	.word	0x00000630


	//----- nvinfo : EIATTR_REQNTID
	.align		4
.L_19:
        /*005c*/ 	.byte	0x04, 0x10
        /*005e*/ 	.short	(.L_21 - .L_20)
.L_20:
        /*0060*/ 	.word	0x00000080
        /*0064*/ 	.word	0x00000001
        /*0068*/ 	.word	0x00000001


	//----- nvinfo : EIATTR_CBANK_PARAM_SIZE
	.align		4
.L_21:
        /*006c*/ 	.byte	0x03, 0x19
        /*006e*/ 	.short	0x0018


	//----- nvinfo : EIATTR_PARAM_CBANK
	.align		4
        /*0070*/ 	.byte	0x04, 0x0a
        /*0072*/ 	.short	(.L_23 - .L_22)
	.align		4
.L_22:
        /*0074*/ 	.word	index@(.nv.constant0.triton_poi_fused_2)
        /*0078*/ 	.short	0x0210
        /*007a*/ 	.short	0x0018


	//----- nvinfo : EIATTR_SW_WAR
	.align		4
.L_23:
        /*007c*/ 	.byte	0x04, 0x36
        /*007e*/ 	.short	(.L_25 - .L_24)
.L_24:
        /*0080*/ 	.word	0x00000008
.L_25:


//--------------------- .nv.callgraph             --------------------------
	.section	.nv.callgraph,"",@"SHT_CUDA_CALLGRAPH"
	.align	4
	.sectionentsize	8
	.align		4
        /*0000*/ 	.word	0x00000000
	.align		4
        /*0004*/ 	.word	0xffffffff
	.align		4
        /*0008*/ 	.word	0x00000000
	.align		4
        /*000c*/ 	.word	0xfffffffe
	.align		4
        /*0010*/ 	.word	0x00000000
	.align		4
        /*0014*/ 	.word	0xfffffffd
	.align		4
        /*0018*/ 	.word	0x00000000
	.align		4
        /*001c*/ 	.word	0xfffffffc


//--------------------- .text.triton_poi_fused_2  --------------------------
	.section	.text.triton_poi_fused_2,"ax",@progbits
	.sectionflags	@"SHF_BARRIERS=1"
	.align	128
        .global         triton_poi_fused_2
        .type           triton_poi_fused_2,@function
        .size           triton_poi_fused_2,(.L_x_1 - triton_poi_fused_2)
        .other          triton_poi_fused_2,@"STO_CUDA_ENTRY STV_DEFAULT"
triton_poi_fused_2:
.text.triton_poi_fused_2:
[----:B------:R-:W0:Y:S01]  /*0000*/  LDC R1, c[0x0][0x28] ;  /* 0x00000a00ff017b82 */ /* 0x000e220000000800 */
[----:B------:R-:W1:Y:S07]  /*0010*/  S2R R0, SR_TID.X ;  /* 0x0000000000007919 */ /* 0x000e6e0000002100 */
[----:B------:R-:W2:Y:S01]  /*0020*/  LDC.64 R18, c[0x0][0x210] ;  /* 0x00008400ff127b82 */ /* 0x000ea20000000a00 */
[----:B------:R-:W3:Y:S01]  /*0030*/  S2R R17, SR_CTAID.X ;  /* 0x0000000000117919 */ /* 0x000ee20000002500 */
[----:B------:R-:W4:Y:S01]  /*0040*/  S2R R16, SR_CTAID.Y ;  /* 0x0000000000107919 */ /* 0x000f220000002600 */
[----:B------:R-:W-:Y:S01]  /*0050*/  IMAD.MOV.U32 R28, RZ, RZ, RZ ;  /* 0x000000ffff1c7224 */ /* 0x000fe200078e00ff */
[----:B------:R-:W-:Y:S01]  /*0060*/  ULDC.64 UR6, c[0x0][0x208] ;  /* 0x0000820000067ab9 */ /* 0x000fe20000000a00 */
[----:B-1----:R-:W-:Y:S01]  /*0070*/  SHF.R.U32.HI R21, RZ, 0x3, R0 ;  /* 0x00000003ff157819 */ /* 0x002fe20000011600 */
[----:B---3--:R-:W-:-:S03]  /*0080*/  IMAD.SHL.U32 R17, R17, 0x8, RZ ;  /* 0x0000000811117824 */ /* 0x008fc600078e00ff */
[----:B------:R-:W-:Y:S01]  /*0090*/  SGXT.U32 R21, R21, 0x4 ;  /* 0x000000041515781a */ /* 0x000fe20000000000 */
[----:B----4-:R-:W-:Y:S01]  /*00a0*/  IMAD.SHL.U32 R16, R16, 0x80, RZ ;  /* 0x0000008010107824 */ /* 0x010fe200078e00ff */
[----:B------:R-:W-:-:S04]  /*00b0*/  LOP3.LUT R10, R17, 0x7, R0, 0xf8, !PT ;  /* 0x00000007110a7812 */ /* 0x000fc800078ef800 */
[----:B------:R-:W-:Y:S02]  /*00c0*/  LOP3.LUT R2, R16, R21, RZ, 0xfc, !PT ;  /* 0x0000001510027212 */ /* 0x000fe400078efcff */
[----:B------:R-:W-:Y:S02]  /*00d0*/  LOP3.LUT R3, R16, 0x10, R21, 0xfe, !PT ;  /* 0x0000001010037812 */ /* 0x000fe400078efe15 */
[----:B------:R-:W-:Y:S01]  /*00e0*/  LOP3.LUT R4, R16, 0x20, R21, 0xfe, !PT ;  /* 0x0000002010047812 */ /* 0x000fe200078efe15 */
[--C-:B------:R-:W-:Y:S01]  /*00f0*/  IMAD R11, R2, 0x7, R10.reuse ;  /* 0x00000007020b7824 */ /* 0x100fe200078e020a */
        /* <DEDUP_REMOVED lines=10> */
[----:B------:R-:W-:Y:S01]  /*01a0*/  ISETP.GE.AND P0, PT, R10, 0x7, PT ;  /* 0x000000070a00780c */ /* 0x000fe20003f06270 */
[----:B------:R-:W-:-:S02]  /*01b0*/  IMAD R29, R8, 0x7, R10 ;  /* 0x00000007081d7824 */ /* 0x000fc400078e020a */
[----:B------:R-:W-:Y:S02]  /*01c0*/  IMAD R20, R9, 0x7, R10 ;  /* 0x0000000709147824 */ /* 0x000fe400078e020a */
[----:B--2---:R-:W-:-:S04]  /*01d0*/  IMAD.WIDE R2, R11, 0x4, R18 ;  /* 0x000000040b027825 */ /* 0x004fc800078e0212 */
[----:B------:R-:W-:-:S04]  /*01e0*/  IMAD.WIDE R4, R13, 0x4, R18 ;  /* 0x000000040d047825 */ /* 0x000fc800078e0212 */
[----:B------:R-:W-:-:S04]  /*01f0*/  IMAD.WIDE R6, R15, 0x4, R18 ;  /* 0x000000040f067825 */ /* 0x000fc800078e0212 */
[----:B------:R-:W-:Y:S01]  /*0200*/  IMAD.WIDE R8, R23, 0x4, R18 ;  /* 0x0000000417087825 */ /* 0x000fe200078e0212 */
[----:B------:R-:W-:-:S03]  /*0210*/  CS2R R22, SRZ ;  /* 0x0000000000167805 */ /* 0x000fc6000001ff00 */
[--C-:B------:R-:W-:Y:S01]  /*0220*/  IMAD.WIDE R10, R25, 0x4, R18.reuse ;  /* 0x00000004190a7825 */ /* 0x100fe200078e0212 */
[----:B------:R-:W-:Y:S02]  /*0230*/  CS2R R24, SRZ ;  /* 0x0000000000187805 */ /* 0x000fe4000001ff00 */
[----:B------:R1:W2:Y:S01]  /*0240*/  @!P0 LDG.E.EL R23, desc[UR6][R2.64] ;  /* 0x0000000602178981 */ /* 0x0002a2000c2e1900 */
[--C-:B------:R-:W-:Y:S01]  /*0250*/  IMAD.WIDE R12, R27, 0x4, R18.reuse ;  /* 0x000000041b0c7825 */ /* 0x100fe200078e0212 */
[----:B------:R-:W-:Y:S02]  /*0260*/  CS2R R26, SRZ ;  /* 0x00000000001a7805 */ /* 0x000fe4000001ff00 */
[----:B------:R-:W3:Y:S01]  /*0270*/  @!P0 LDG.E.EL R24, desc[UR6][R4.64] ;  /* 0x0000000604188981 */ /* 0x000ee2000c2e1900 */
[----:B------:R-:W-:-:S03]  /*0280*/  IMAD.WIDE R14, R29, 0x4, R18 ;  /* 0x000000041d0e7825 */ /* 0x000fc600078e0212 */
[----:B------:R4:W5:Y:S01]  /*0290*/  @!P0 LDG.E.EL R22, desc[UR6][R8.64] ;  /* 0x0000000608168981 */ /* 0x000962000c2e1900 */
[----:B------:R-:W-:-:S03]  /*02a0*/  IMAD.WIDE R18, R20, 0x4, R18 ;  /* 0x0000000414127825 */ /* 0x000fc600078e0212 */
[----:B------:R1:W5:Y:S01]  /*02b0*/  @!P0 LDG.E.EL R25, desc[UR6][R10.64] ;  /* 0x000000060a198981 */ /* 0x000362000c2e1900 */
[----:B------:R-:W-:-:S03]  /*02c0*/  IMAD.MOV.U32 R20, RZ, RZ, RZ ;  /* 0x000000ffff147224 */ /* 0x000fc600078e00ff */
[----:B------:R1:W5:Y:S04]  /*02d0*/  @!P0 LDG.E.EL R26, desc[UR6][R12.64] ;  /* 0x000000060c1a8981 */ /* 0x000368000c2e1900 */
[----:B------:R-:W5:Y:S04]  /*02e0*/  @!P0 LDG.E.EL R20, desc[UR6][R6.64] ;  /* 0x0000000606148981 */ /* 0x000f68000c2e1900 */
[----:B------:R-:W5:Y:S04]  /*02f0*/  @!P0 LDG.E.EL R28, desc[UR6][R14.64] ;  /* 0x000000060e1c8981 */ /* 0x000f68000c2e1900 */
[----:B------:R-:W5:Y:S01]  /*0300*/  @!P0 LDG.E.EL R27, desc[UR6][R18.64] ;  /* 0x00000006121b8981 */ /* 0x000f62000c2e1900 */
[----:B------:R-:W4:Y:S01]  /*0310*/  S2UR UR5, SR_CgaCtaId ;  /* 0x00000000000579c3 */ /* 0x000f220000008800 */
[----:B-1----:R-:W-:Y:S01]  /*0320*/  IMAD.SHL.U32 R2, R0, 0x80, RZ ;  /* 0x0000008000027824 */ /* 0x002fe200078e00ff */
[----:B------:R-:W-:-:S04]  /*0330*/  UMOV UR4, 0x400 ;  /* 0x0000040000047882 */ /* 0x000fc80000000000 */
[----:B------:R-:W-:-:S04]  /*0340*/  LOP3.LUT R2, R2, 0x380, RZ, 0xc0, !PT ;  /* 0x0000038002027812 */ /* 0x000fc800078ec0ff */
[----:B------:R-:W-:Y:S01]  /*0350*/  LOP3.LUT R21, R2, R21, RZ, 0xfc, !PT ;  /* 0x0000001502157212 */ /* 0x000fe200078efcff */
[----:B0---4-:R-:W-:-:S06]  /*0360*/  UPRMT UR4, UR5, 0x654, UR4 ;  /* 0x0000065405047896 */ /* 0x011fcc0008000004 */
[----:B------:R-:W-:-:S05]  /*0370*/  LEA.HI R2, R2, UR4, RZ, 0x1d ;  /* 0x0000000402027c11 */ /* 0x000fca000f8fe8ff */
[----:B------:R-:W-:Y:S01]  /*0380*/  IMAD R21, R21, 0x4, R2 ;  /* 0x0000000415157824 */ /* 0x000fe200078e0202 */
[----:B------:R-:W-:Y:S02]  /*0390*/  SHF.R.U32.HI R2, RZ, 0x1, R0 ;  /* 0x00000001ff027819 */ /* 0x000fe40000011600 */
[----:B------:R-:W-:Y:S02]  /*03a0*/  SHF.L.U32 R3, R0, 0x2, RZ ;  /* 0x0000000200037819 */ /* 0x000fe400000006ff */
[----:B------:R-:W-:Y:S02]  /*03b0*/  LOP3.LUT R2, R2, 0x30, RZ, 0xc0, !PT ;  /* 0x0000003002027812 */ /* 0x000fe400078ec0ff */
[----:B------:R-:W-:-:S03]  /*03c0*/  LOP3.LUT R8, R3, 0x1fc, RZ, 0xc0, !PT ;  /* 0x000001fc03087812 */ /* 0x000fc600078ec0ff */
[----:B------:R-:W-:-:S04]  /*03d0*/  VIADD R5, R2, UR4 ;  /* 0x0000000402057c36 */ /* 0x000fc80008000000 */
[----:B------:R-:W-:Y:S01]  /*03e0*/  IMAD R5, R8, 0x4, R5 ;  /* 0x0000000408057824 */ /* 0x000fe200078e0205 */
[----:B------:R-:W-:Y:S02]  /*03f0*/  LOP3.LUT R16, R16, 0x7c, R3, 0xf8, !PT ;  /* 0x0000007c10107812 */ /* 0x000fe400078ef803 */
[----:B------:R-:W0:Y:S03]  /*0400*/  LDC.64 R2, c[0x0][0x218] ;  /* 0x00008600ff027b82 */ /* 0x000e260000000a00 */
[----:B------:R-:W-:Y:S01]  /*0410*/  IMAD.HI R9, R16, 0x66666667, RZ ;  /* 0x6666666710097827 */ /* 0x000fe200078e02ff */
[----:B------:R-:W-:-:S04]  /*0420*/  SHF.R.U32.HI R0, RZ, 0x5, R0 ;  /* 0x00000005ff007819 */ /* 0x000fc80000011600 */
[----:B------:R-:W-:Y:S02]  /*0430*/  SHF.R.U32.HI R10, RZ, 0x1f, R9 ;  /* 0x0000001fff0a7819 */ /* 0x000fe40000011609 */
[----:B------:R-:W-:Y:S02]  /*0440*/  SGXT.U32 R0, R0, 0x2 ;  /* 0x000000020000781a */ /* 0x000fe40000000000 */
[----:B------:R-:W-:Y:S02]  /*0450*/  LEA.HI.SX32 R9, R9, R10, 0x1a ;  /* 0x0000000a09097211 */ /* 0x000fe400078fd2ff */
[----:B------:R-:W-:Y:S02]  /*0460*/  LOP3.LUT R0, R17, R0, RZ, 0xfc, !PT ;  /* 0x0000000011007212 */ /* 0x000fe400078efcff */
[----:B------:R-:W-:Y:S01]  /*0470*/  LOP3.LUT R10, R8, 0x200, RZ, 0xfc, !PT ;  /* 0x00000200080a7812 */ /* 0x000fe200078efcff */
[----:B------:R-:W-:Y:S01]  /*0480*/  IMAD R16, R9, -0xa0, R16 ;  /* 0xffffff6009107824 */ /* 0x000fe200078e0210 */
[----:B------:R-:W-:-:S02]  /*0490*/  LOP3.LUT R11, R0, 0x4, RZ, 0xfc, !PT ;  /* 0x00000004000b7812 */ /* 0x000fc400078efcff */
[----:B------:R-:W-:Y:S01]  /*04a0*/  SHF.R.U32.HI R10, RZ, 0x3, R10 ;  /* 0x00000003ff0a7819 */ /* 0x000fe2000001160a */
[----:B------:R-:W-:Y:S01]  /*04b0*/  IMAD R9, R9, 0x460, R16 ;  /* 0x0000046009097824 */ /* 0x000fe200078e0210 */
[----:B------:R-:W-:Y:S02]  /*04c0*/  ISETP.GE.AND P1, PT, R0, 0x7, PT ;  /* 0x000000070000780c */ /* 0x000fe40003f26270 */
[----:B------:R-:W-:Y:S02]  /*04d0*/  ISETP.GE.AND P0, PT, R11, 0x7, PT ;  /* 0x000000070b00780c */ /* 0x000fe40003f06270 */
[----:B------:R-:W-:Y:S01]  /*04e0*/  LOP3.LUT R10, R10, 0x70, RZ, 0xc0, !PT ;  /* 0x000000700a0a7812 */ /* 0x000fe200078ec0ff */
[----:B------:R-:W-:-:S04]  /*04f0*/  IMAD R9, R0, 0xa0, R9 ;  /* 0x000000a000097824 */ /* 0x000fc800078e0209 */
[----:B------:R-:W-:Y:S02]  /*0500*/  VIADD R13, R10, UR4 ;  /* 0x000000040a0d7c36 */ /* 0x000fe40008000000 */
[----:B0-----:R-:W-:-:S03]  /*0510*/  IMAD.WIDE R10, R9, 0x4, R2 ;  /* 0x00000004090a7825 */ /* 0x001fc600078e0202 */
[----:B------:R-:W-:Y:S01]  /*0520*/  LEA R13, R8, R13, 0x2 ;  /* 0x0000000d080d7211 */ /* 0x000fe200078e10ff */
[----:B--2---:R-:W-:Y:S04]  /*0530*/  STS [R21], R23 ;  /* 0x0000001715007388 */ /* 0x004fe80000000800 */
[----:B---3--:R-:W-:Y:S04]  /*0540*/  STS [R21+0x40], R24 ;  /* 0x0000401815007388 */ /* 0x008fe80000000800 */
[----:B-----5:R-:W-:Y:S04]  /*0550*/  STS [R21+0xc0], R22 ;  /* 0x0000c01615007388 */ /* 0x020fe80000000800 */
[----:B------:R-:W-:Y:S04]  /*0560*/  STS [R21+0x100], R25 ;  /* 0x0001001915007388 */ /* 0x000fe80000000800 */
[----:B------:R-:W-:Y:S04]  /*0570*/  STS [R21+0x140], R26 ;  /* 0x0001401a15007388 */ /* 0x000fe80000000800 */
[----:B------:R-:W-:Y:S04]  /*0580*/  STS [R21+0x80], R20 ;  /* 0x0000801415007388 */ /* 0x000fe80000000800 */
[----:B------:R-:W-:Y:S04]  /*0590*/  STS [R21+0x180], R28 ;  /* 0x0001801c15007388 */ /* 0x000fe80000000800 */
[----:B------:R-:W-:Y:S01]  /*05a0*/  STS [R21+0x1c0], R27 ;  /* 0x0001c01b15007388 */ /* 0x000fe20000000800 */
[----:B------:R-:W-:Y:S06]  /*05b0*/  BAR.SYNC.DEFER_BLOCKING 0x0 ;  /* 0x0000000000007b1d */ /* 0x000fec0000010000 */
[----:B------:R-:W0:Y:S04]  /*05c0*/  LDS.128 R4, [R5] ;  /* 0x0000000005047984 */ /* 0x000e280000000c00 */
[----:B0-----:R0:W-:Y:S02]  /*05d0*/  @!P1 STG.E.128 desc[UR6][R10.64], R4 ;  /* 0x000000040a009986 */ /* 0x0011e4000c101d06 */
[----:B0-----:R-:W-:Y:S05]  /*05e0*/  @P0 EXIT ;  /* 0x000000000000094d */ /* 0x001fea0003800000 */
[----:B------:R-:W0:Y:S01]  /*05f0*/  LDS.128 R12, [R13+0x800] ;  /* 0x000800000d0c7984 */ /* 0x000e220000000c00 */
[----:B------:R-:W-:-:S04]  /*0600*/  VIADD R9, R9, 0x280 ;  /* 0x0000028009097836 */ /* 0x000fc80000000000 */
[----:B------:R-:W-:-:S05]  /*0610*/  IMAD.WIDE R2, R9, 0x4, R2 ;  /* 0x0000000409027825 */ /* 0x000fca00078e0202 */
[----:B0-----:R-:W-:Y:S01]  /*0620*/  STG.E.128 desc[UR6][R2.64], R12 ;  /* 0x0000000c02007986 */ /* 0x001fe2000c101d06 */
[----:B------:R-:W-:Y:S05]  /*0630*/  EXIT ;  /* 0x000000000000794d */ /* 0x000fea0003800000 */
.L_x_0:
[----:B------:R-:W-:-:S00]  /*0640*/  BRA `(.L_x_0) ;  /* 0xfffffffc00fc7947 */ /* 0x000fc0000383ffff */
[----:B------:R-:W-:-:S00]  /*0650*/  NOP ;  /* 0x0000000000007918 */ /* 0x000fc00000000000 */
        /* <DEDUP_REMOVED lines=10> */
.L_x_1:


//--------------------- .nv.shared.triton_poi_fused_2 --------------------------
	.section	.nv.shared.triton_poi_fused_2,"aw",@nobits
	.sectionflags	@""
	.align	16
	.zero		1024


//--------------------- .nv.constant0.triton_poi_fused_2 --------------------------
	.section	.nv.constant0.triton_poi_fused_2,"a",@progbits
	.sectionflags	@""
	.align	4
.nv.constant0.triton_poi_fused_2:
	.zero		552
